	.headerflags	@"EF_CUDA_TEXMODE_UNIFIED EF_CUDA_64BIT_ADDRESS EF_CUDA_ACCELERATORS EF_CUDA_SM90 EF_CUDA_VIRTUAL_SM(EF_CUDA_SM90)"
	.elftype	@"ET_EXEC"


//--------------------- .nv.info                  --------------------------
	.section	.nv.info,"",@"SHT_CUDA_INFO"
	.align	4


	//----- nvinfo : EIATTR_REGCOUNT
	.align		4
        /*0000*/ 	.byte	0x04, 0x2f
        /*0002*/ 	.short	(.L_3 - .L_2)
	.align		4
.L_2:
        /*0004*/ 	.word	index@(triton_poi_fused__native_batch_norm_legit_no_training_hardswish_23)
        /*0008*/ 	.word	0x00000014


	//----- nvinfo : EIATTR_MIN_STACK_SIZE
	.align		4
.L_3:
        /*000c*/ 	.byte	0x04, 0x12
        /*000e*/ 	.short	(.L_5 - .L_4)
	.align		4
.L_4:
        /*0010*/ 	.word	index@(triton_poi_fused__native_batch_norm_legit_no_training_hardswish_23)
        /*0014*/ 	.word	0x00000000


	//----- nvinfo : EIATTR_FRAME_SIZE
	.align		4
.L_5:
        /*0018*/ 	.byte	0x04, 0x11
        /*001a*/ 	.short	(.L_7 - .L_6)
	.align		4
.L_6:
        /*001c*/ 	.word	index@(triton_poi_fused__native_batch_norm_legit_no_training_hardswish_23)
        /*0020*/ 	.word	0x00000000


	//----- nvinfo : EIATTR_MIN_STACK_SIZE
	.align		4
.L_7:
        /*0024*/ 	.byte	0x04, 0x12
        /*0026*/ 	.short	(.L_9 - .L_8)
	.align		4
.L_8:
        /*0028*/ 	.word	index@(triton_poi_fused__native_batch_norm_legit_no_training_hardswish_23)
        /*002c*/ 	.word	0x00000000
.L_9:


//--------------------- .nv.info.triton_poi_fused__native_batch_norm_legit_no_training_hardswish_23 --------------------------
	.section	.nv.info.triton_poi_fused__native_batch_norm_legit_no_training_hardswish_23,"",@"SHT_CUDA_INFO"
	.sectionflags	@""
	.align	4


	//----- nvinfo : EIATTR_CUDA_API_VERSION
	.align		4
        /*0000*/ 	.byte	0x04, 0x37
        /*0002*/ 	.short	(.L_11 - .L_10)
.L_10:
        /*0004*/ 	.word	0x0000007c


	//----- nvinfo : EIATTR_KPARAM_INFO
	.align		4
.L_11:
        /*0008*/ 	.byte	0x04, 0x17
        /*000a*/ 	.short	(.L_13 - .L_12)
.L_12:
        /*000c*/ 	.word	0x00000000
        /*0010*/ 	.short	0x0006
        /*0012*/ 	.short	0x0030
        /*0014*/ 	.byte	0x00, 0xf0, 0x11, 0x00


	//----- nvinfo : EIATTR_KPARAM_INFO
	.align		4
.L_13:
        /*0018*/ 	.byte	0x04, 0x17
        /*001a*/ 	.short	(.L_15 - .L_14)
.L_14:
        /*001c*/ 	.word	0x00000000
        /*0020*/ 	.short	0x0005
        /*0022*/ 	.short	0x0028
        /*0024*/ 	.byte	0x00, 0xf4, 0x21, 0x00


	//----- nvinfo : EIATTR_KPARAM_INFO
	.align		4
.L_15:
        /*0028*/ 	.byte	0x04, 0x17
        /*002a*/ 	.short	(.L_17 - .L_16)
.L_16:
        /*002c*/ 	.word	0x00000000
        /*0030*/ 	.short	0x0004
        /*0032*/ 	.short	0x0020
        /*0034*/ 	.byte	0x00, 0xf4, 0x21, 0x00


	//----- nvinfo : EIATTR_KPARAM_INFO
	.align		4
.L_17:
        /*0038*/ 	.byte	0x04, 0x17
        /*003a*/ 	.short	(.L_19 - .L_18)
.L_18:
        /*003c*/ 	.word	0x00000000
        /*0040*/ 	.short	0x0003
        /*0042*/ 	.short	0x0018
        /*0044*/ 	.byte	0x00, 0xf4, 0x21, 0x00


	//----- nvinfo : EIATTR_KPARAM_INFO
	.align		4
.L_19:
        /*0048*/ 	.byte	0x04, 0x17
        /*004a*/ 	.short	(.L_21 - .L_20)
.L_20:
        /*004c*/ 	.word	0x00000000
        /*0050*/ 	.short	0x0002
        /*0052*/ 	.short	0x0010
        /*0054*/ 	.byte	0x00, 0xf4, 0x21, 0x00


	//----- nvinfo : EIATTR_KPARAM_INFO
	.align		4
.L_21:
        /*0058*/ 	.byte	0x04, 0x17
        /*005a*/ 	.short	(.L_23 - .L_22)
.L_22:
        /*005c*/ 	.word	0x00000000
        /*0060*/ 	.short	0x0001
        /*0062*/ 	.short	0x0008
        /*0064*/ 	.byte	0x00, 0xf4, 0x21, 0x00


	//----- nvinfo : EIATTR_KPARAM_INFO
	.align		4
.L_23:
        /*0068*/ 	.byte	0x04, 0x17
        /*006a*/ 	.short	(.L_25 - .L_24)
.L_24:
        /*006c*/ 	.word	0x00000000
        /*0070*/ 	.short	0x0000
        /*0072*/ 	.short	0x0000
        /*0074*/ 	.byte	0x00, 0xf4, 0x21, 0x00


	//----- nvinfo : EIATTR_SPARSE_MMA_MASK
	.align		4
.L_25:
        /*0078*/ 	.byte	0x03, 0x50
        /*007a*/ 	.short	0x0000


	//----- nvinfo : EIATTR_MAXREG_COUNT
	.align		4
        /*007c*/ 	.byte	0x03, 0x1b
        /*007e*/ 	.short	0x00ff


	//----- nvinfo : EIATTR_EXIT_INSTR_OFFSETS
	.align		4
        /*0080*/ 	.byte	0x04, 0x1c
        /*0082*/ 	.short	(.L_27 - .L_26)


	//   ....[0]....
.L_26:
        /*0084*/ 	.word	0x00000350


	//   ....[1]....
        /*0088*/ 	.word	0x00000380


	//----- nvinfo : EIATTR_REQNTID
	.align		4
.L_27:
        /*008c*/ 	.byte	0x04, 0x10
        /*008e*/ 	.short	(.L_29 - .L_28)
.L_28:
        /*0090*/ 	.word	0x00000080
        /*0094*/ 	.word	0x00000001
        /*0098*/ 	.word	0x00000001


	//----- nvinfo : EIATTR_CBANK_PARAM_SIZE
	.align		4
.L_29:
        /*009c*/ 	.byte	0x03, 0x19
        /*009e*/ 	.short	0x0034


	//----- nvinfo : EIATTR_PARAM_CBANK
	.align		4
        /*00a0*/ 	.byte	0x04, 0x0a
        /*00a2*/ 	.short	(.L_31 - .L_30)
	.align		4
.L_30:
        /*00a4*/ 	.word	index@(.nv.constant0.triton_poi_fused__native_batch_norm_legit_no_training_hardswish_23)
        /*00a8*/ 	.short	0x0210
        /*00aa*/ 	.short	0x0034


	//----- nvinfo : EIATTR_SW_WAR
	.align		4
.L_31:
        /*00ac*/ 	.byte	0x04, 0x36
        /*00ae*/ 	.short	(.L_33 - .L_32)
.L_32:
        /*00b0*/ 	.word	0x00000008
.L_33:


//--------------------- .nv.callgraph             --------------------------
	.section	.nv.callgraph,"",@"SHT_CUDA_CALLGRAPH"
	.align	4
	.sectionentsize	8
	.align		4
        /*0000*/ 	.word	0x00000000
	.align		4
        /*0004*/ 	.word	0xffffffff
	.align		4
        /*0008*/ 	.word	0x00000000
	.align		4
        /*000c*/ 	.word	0xfffffffe
	.align		4
        /*0010*/ 	.word	0x00000000
	.align		4
        /*0014*/ 	.word	0xfffffffd
	.align		4
        /*0018*/ 	.word	0x00000000
	.align		4
        /*001c*/ 	.word	0xfffffffc


//--------------------- .nv.constant4             --------------------------
	.section	.nv.constant4,"a",@progbits
	.align	8
	.align		8
.nv.constant4:
        /*0000*/ 	.dword	_$_str
	.align		8
        /*0008*/ 	.dword	_$_str_$_2


//--------------------- .text.triton_poi_fused__native_batch_norm_legit_no_training_hardswish_23 --------------------------
	.section	.text.triton_poi_fused__native_batch_norm_legit_no_training_hardswish_23,"ax",@progbits
	.align	128
        .global         triton_poi_fused__native_batch_norm_legit_no_training_hardswish_23
        .type           triton_poi_fused__native_batch_norm_legit_no_training_hardswish_23,@function
        .size           triton_poi_fused__native_batch_norm_legit_no_training_hardswish_23,(.L_x_1 - triton_poi_fused__native_batch_norm_legit_no_training_hardswish_23)
        .other          triton_poi_fused__native_batch_norm_legit_no_training_hardswish_23,@"STO_CUDA_ENTRY STV_DEFAULT"
triton_poi_fused__native_batch_norm_legit_no_training_hardswish_23:
.text.triton_poi_fused__native_batch_norm_legit_no_training_hardswish_23:
[----:B------:R-:W0:Y:S01]  /*0000*/  LDC R1, c[0x0][0x28] ;  /* 0x00000a00ff017b82 */ /* 0x000e220000000800 */
[----:B------:R-:W1:Y:S07]  /*0010*/  S2R R2, SR_TID.X ;  /* 0x0000000000027919 */ /* 0x000e6e0000002100 */
[----:B------:R-:W2:Y:S01]  /*0020*/  LDC.64 R8, c[0x0][0x228] ;  /* 0x00008a00ff087b82 */ /* 0x000ea20000000a00 */
[----:B------:R-:W-:Y:S01]  /*0030*/  ULDC.64 UR4, c[0x0][0x208] ;  /* 0x0000820000047ab9 */ /* 0x000fe20000000a00 */
[----:B------:R-:W3:Y:S06]  /*0040*/  S2R R3, SR_CTAID.X ;  /* 0x0000000000037919 */ /* 0x000eec0000002500 */
[----:B------:R-:W4:Y:S08]  /*0050*/  LDC.64 R6, c[0x0][0x220] ;  /* 0x00008800ff067b82 */ /* 0x000f300000000a00 */
[----:B------:R-:W5:Y:S08]  /*0060*/  LDC.64 R10, c[0x0][0x230] ;  /* 0x00008c00ff0a7b82 */ /* 0x000f700000000a00 */
[----:B------:R-:W5:Y:S01]  /*0070*/  LDC.64 R12, c[0x0][0x238] ;  /* 0x00008e00ff0c7b82 */ /* 0x000f620000000a00 */
[----:B-1----:R-:W-:-:S04]  /*0080*/  LOP3.LUT R2, R2, 0x7f, RZ, 0xc0, !PT ;  /* 0x0000007f02027812 */ /* 0x002fc800078ec0ff */
[----:B---3--:R-:W-:Y:S01]  /*0090*/  LEA R3, R3, R2, 0x7 ;  /* 0x0000000203037211 */ /* 0x008fe200078e38ff */
[----:B------:R-:W-:-:S03]  /*00a0*/  HFMA2.MMA R2, -RZ, RZ, 0, 0 ;  /* 0x00000000ff027435 */ /* 0x000fc600000001ff */
[----:B------:R-:W-:-:S07]  /*00b0*/  ISETP.GE.AND P0, PT, R3, 0x3c00, PT ;  /* 0x00003c000300780c */ /* 0x000fce0003f06270 */
[----:B------:R-:W-:-:S05]  /*00c0*/  IMAD.HI R0, R3, -0x77777777, R2 ;  /* 0x8888888903007827 */ /* 0x000fca00078e0202 */
[----:B------:R-:W-:-:S04]  /*00d0*/  SHF.R.U32.HI R5, RZ, 0x1f, R0 ;  /* 0x0000001fff057819 */ /* 0x000fc80000011600 */
[----:B------:R-:W-:-:S05]  /*00e0*/  LEA.HI.SX32 R5, R0, R5, 0x19 ;  /* 0x0000000500057211 */ /* 0x000fca00078fcaff */
[----:B------:R-:W-:Y:S02]  /*00f0*/  IMAD R15, R5, -0xf0, R3 ;  /* 0xffffff10050f7824 */ /* 0x000fe400078e0203 */
[----:B------:R-:W1:Y:S02]  /*0100*/  LDC.64 R4, c[0x0][0x218] ;  /* 0x00008600ff047b82 */ /* 0x000e640000000a00 */
[----:B--2---:R-:W-:-:S05]  /*0110*/  IMAD.WIDE R8, R15, 0x4, R8 ;  /* 0x000000040f087825 */ /* 0x004fca00078e0208 */
[----:B------:R5:W2:Y:S01]  /*0120*/  @!P0 LDG.E.EL R2, desc[UR4][R8.64] ;  /* 0x0000000408028981 */ /* 0x000aa2000c2e1900 */
[----:B------:R-:W-:Y:S01]  /*0130*/  HFMA2.MMA R17, -RZ, RZ, 0, 0 ;  /* 0x00000000ff117435 */ /* 0x000fe200000001ff */
[----:B------:R-:W-:Y:S01]  /*0140*/  MOV R0, RZ ;  /* 0x000000ff00007202 */ /* 0x000fe20000000f00 */
[----:B----4-:R-:W-:-:S04]  /*0150*/  IMAD.WIDE R6, R15, 0x4, R6 ;  /* 0x000000040f067825 */ /* 0x010fc800078e0206 */
[----:B-----5:R-:W-:-:S04]  /*0160*/  IMAD.WIDE R8, R15, 0x4, R10 ;  /* 0x000000040f087825 */ /* 0x020fc800078e020a */
[----:B------:R-:W3:Y:S01]  /*0170*/  @!P0 LDG.E.EL R17, desc[UR4][R6.64] ;  /* 0x0000000406118981 */ /* 0x000ee2000c2e1900 */
[----:B-1----:R-:W-:-:S04]  /*0180*/  IMAD.WIDE R4, R3, 0x4, R4 ;  /* 0x0000000403047825 */ /* 0x002fc800078e0204 */
[----:B0-----:R-:W-:Y:S01]  /*0190*/  IMAD.WIDE R10, R15, 0x4, R12 ;  /* 0x000000040f0a7825 */ /* 0x001fe200078e020c */
[----:B------:R0:W3:Y:S01]  /*01a0*/  @!P0 LDG.E R0, desc[UR4][R4.64] ;  /* 0x0000000404008981 */ /* 0x0000e2000c1e1900 */
[----:B------:R-:W-:-:S06]  /*01b0*/  CS2R R12, SRZ ;  /* 0x00000000000c7805 */ /* 0x000fcc000001ff00 */
[----:B------:R-:W4:Y:S04]  /*01c0*/  @!P0 LDG.E.EL R12, desc[UR4][R8.64] ;  /* 0x00000004080c8981 */ /* 0x000f28000c2e1900 */
[----:B------:R-:W4:Y:S01]  /*01d0*/  @!P0 LDG.E.EL R13, desc[UR4][R10.64] ;  /* 0x000000040a0d8981 */ /* 0x000f22000c2e1900 */
[----:B0-----:R-:W-:Y:S01]  /*01e0*/  MOV R5, 0x3e800000 ;  /* 0x3e80000000057802 */ /* 0x001fe20000000f00 */
[----:B--2---:R-:W-:-:S04]  /*01f0*/  FADD R2, R2, 0.0010000000474974513054 ;  /* 0x3a83126f02027421 */ /* 0x004fc80000000000 */
[----:B------:R-:W0:Y:S02]  /*0200*/  MUFU.SQRT R14, R2 ;  /* 0x00000002000e7308 */ /* 0x000e240000002000 */
[C---:B0-----:R-:W-:Y:S02]  /*0210*/  FSETP.GT.AND P1, PT, R14.reuse, 8.50705917302346158658e+37, PT ;  /* 0x7e8000000e00780b */ /* 0x041fe40003f24000 */
[----:B------:R-:W-:-:S11]  /*0220*/  FSETP.GEU.AND P2, PT, R14, 1.175494350822287508e-38, PT ;  /* 0x008000000e00780b */ /* 0x000fd60003f4e000 */
[----:B------:R-:W-:-:S04]  /*0230*/  @P1 FMUL R14, R14, 0.25 ;  /* 0x3e8000000e0e1820 */ /* 0x000fc80000400000 */
[----:B------:R-:W-:-:S06]  /*0240*/  @!P2 FMUL R14, R14, 16777216 ;  /* 0x4b8000000e0ea820 */ /* 0x000fcc0000400000 */
[----:B------:R-:W0:Y:S01]  /*0250*/  MUFU.RCP R14, R14 ;  /* 0x0000000e000e7308 */ /* 0x000e220000001000 */
[----:B------:R-:W-:Y:S01]  /*0260*/  FSEL R5, R5, 1, P1 ;  /* 0x3f80000005057808 */ /* 0x000fe20000800000 */
[----:B---3--:R-:W-:-:S04]  /*0270*/  FADD R0, -R17, R0 ;  /* 0x0000000011007221 */ /* 0x008fc80000000100 */
[----:B------:R-:W-:-:S04]  /*0280*/  @!P2 FMUL R5, R5, 16777216 ;  /* 0x4b8000000505a820 */ /* 0x000fc80000400000 */
[----:B0-----:R-:W-:-:S04]  /*0290*/  FMUL R5, R14, R5 ;  /* 0x000000050e057220 */ /* 0x001fc80000400000 */
[----:B------:R-:W-:Y:S02]  /*02a0*/  FMUL R0, R0, R5 ;  /* 0x0000000500007220 */ /* 0x000fe40000400000 */
[----:B------:R-:W0:Y:S02]  /*02b0*/  LDC.64 R4, c[0x0][0x210] ;  /* 0x00008400ff047b82 */ /* 0x000e240000000a00 */
[----:B----4-:R-:W-:-:S04]  /*02c0*/  FFMA R0, R0, R12, R13 ;  /* 0x0000000c00007223 */ /* 0x010fc8000000000d */
[----:B------:R-:W-:-:S05]  /*02d0*/  FADD R2, R0, 3 ;  /* 0x4040000000027421 */ /* 0x000fca0000000000 */
[----:B------:R-:W-:-:S04]  /*02e0*/  FSETP.GTU.AND P1, PT, R2, RZ, PT ;  /* 0x000000ff0200720b */ /* 0x000fc80003f2c000 */
[----:B------:R-:W-:-:S04]  /*02f0*/  FSEL R7, R2, RZ, P1 ;  /* 0x000000ff02077208 */ /* 0x000fc80000800000 */
[C---:B------:R-:W-:Y:S02]  /*0300*/  FSETP.GEU.AND P2, PT, R7.reuse, 6, PT ;  /* 0x40c000000700780b */ /* 0x040fe40003f4e000 */
[----:B------:R-:W-:Y:S01]  /*0310*/  FSETP.NAN.AND P1, PT, R7, R7, PT ;  /* 0x000000070700720b */ /* 0x000fe20003f28000 */
[----:B0-----:R-:W-:-:S10]  /*0320*/  IMAD.WIDE R2, R3, 0x4, R4 ;  /* 0x0000000403027825 */ /* 0x001fd400078e0204 */
[----:B------:R-:W-:-:S05]  /*0330*/  @P2 FSEL R7, R7, 6, P1 ;  /* 0x40c0000007072808 */ /* 0x000fca0000800000 */
[----:B------:R-:W-:Y:S01]  /*0340*/  FMUL R0, R0, R7 ;  /* 0x0000000700007220 */ /* 0x000fe20000400000 */
[----:B------:R-:W-:Y:S06]  /*0350*/  @P0 EXIT ;  /* 0x000000000000094d */ /* 0x000fec0003800000 */
[----:B------:R-:W-:-:S05]  /*0360*/  FMUL R5, R0, 0.16666667163372039795 ;  /* 0x3e2aaaab00057820 */ /* 0x000fca0000400000 */
[----:B------:R-:W-:Y:S01]  /*0370*/  STG.E desc[UR4][R2.64], R5 ;  /* 0x0000000502007986 */ /* 0x000fe2000c101904 */
[----:B------:R-:W-:Y:S05]  /*0380*/  EXIT ;  /* 0x000000000000794d */ /* 0x000fea0003800000 */
.L_x_0:
[----:B------:R-:W-:-:S00]  /*0390*/  BRA `(.L_x_0) ;  /* 0xfffffffc00fc7947 */ /* 0x000fc0000383ffff */
[----:B------:R-:W-:-:S00]  /*03a0*/  NOP ;  /* 0x0000000000007918 */ /* 0x000fc00000000000 */
        /* <DEDUP_REMOVED lines=13> */
.L_x_1:


//--------------------- .nv.global.init           --------------------------
	.section	.nv.global.init,"aw",@progbits
.nv.global.init:
	.type		_$_str,@object
	.size		_$_str,(_$_str_$_2 - _$_str)
_$_str:
        /*0000*/ 	.byte	0x5f, 0x5f, 0x43, 0x55, 0x44, 0x41, 0x5f, 0x46, 0x54, 0x5a, 0x00
	.type		_$_str_$_2,@object
	.size		_$_str_$_2,(.L_1 - _$_str_$_2)
_$_str_$_2:
        /*000b*/ 	.byte	0x5f, 0x5f, 0x43, 0x55, 0x44, 0x41, 0x5f, 0x50, 0x52, 0x45, 0x43, 0x5f, 0x53, 0x51, 0x52, 0x54
        /*001b*/ 	.byte	0x00
.L_1:


//--------------------- .nv.constant0.triton_poi_fused__native_batch_norm_legit_no_training_hardswish_23 --------------------------
	.section	.nv.constant0.triton_poi_fused__native_batch_norm_legit_no_training_hardswish_23,"a",@progbits
	.sectionflags	@""
	.align	4
.nv.constant0.triton_poi_fused__native_batch_norm_legit_no_training_hardswish_23:
	.zero		580
